//
// Generated by NVIDIA NVVM Compiler
//
// Compiler Build ID: CL-36424714
// Cuda compilation tools, release 13.0, V13.0.88
// Based on NVVM 20.0.0
//

.version 9.0
.target sm_100
.address_size 64

	// .globl	_Z22incrementArrayOnDevicePfx

.visible .entry _Z22incrementArrayOnDevicePfx(
	.param .u64 .ptr .align 1 _Z22incrementArrayOnDevicePfx_param_0,
	.param .u64 _Z22incrementArrayOnDevicePfx_param_1
)
{
	.reg .pred 	%p<2>;
	.reg .b32 	%r<5>;
	.reg .b32 	%f<3>;
	.reg .b64 	%rd<7>;

	ld.param.u64 	%rd2, [_Z22incrementArrayOnDevicePfx_param_0];
	ld.param.u64 	%rd3, [_Z22incrementArrayOnDevicePfx_param_1];
	mov.u32 	%r1, %ctaid.x;
	mov.u32 	%r2, %ntid.x;
	mov.u32 	%r3, %tid.x;
	mad.lo.s32 	%r4, %r1, %r2, %r3;
	cvt.s64.s32 	%rd1, %r4;
	setp.le.s64 	%p1, %rd3, %rd1;
	@%p1 bra 	$L__BB0_2;
	cvta.to.global.u64 	%rd4, %rd2;
	shl.b64 	%rd5, %rd1, 2;
	add.s64 	%rd6, %rd4, %rd5;
	ld.global.f32 	%f1, [%rd6];
	add.f32 	%f2, %f1, 0f3F800000;
	st.global.f32 	[%rd6], %f2;
$L__BB0_2:
	ret;

}


// ===== COMPILED SASS (sm_100) =====

	.target	sm_100

	.elftype	@"ET_EXEC"


//--------------------- .note.nv.tkinfo           --------------------------
	.section	.note.nv.tkinfo,"",@"SHT_NOTE"
	.sectionflags	@"SHF_NOTE_NV_TKINFO"
	.tkinfo
        /*0018*/ 	.word	0x00000002
        /*0030*/ 	.string	""
        /*0030*/ 	.string	"ptxas"
        /*0030*/ 	.string	"Cuda compilation tools, release 13.0, V13.0.88"
        /*0030*/ 	.string	"Build cuda_13.0.r13.0/compiler.36424714_0"
        /*0030*/ 	.string	"-arch sm_100 -m 64 "



//--------------------- .note.nv.cuinfo           --------------------------
	.section	.note.nv.cuinfo,"",@"SHT_NOTE"
	.sectionflags	@"SHF_NOTE_NV_CUINFO"
        /*0018*/ 	.short	0x0002
        /*001a*/ 	.short	0x0064
        /*001c*/ 	.short	0x0082
	.zero		2


//--------------------- .nv.info                  --------------------------
	.section	.nv.info,"",@"SHT_CUDA_INFO"
	.align	4


	//----- nvinfo : EIATTR_REGCOUNT
	.align		4
        /*0000*/ 	.byte	0x04, 0x2f
        /*0002*/ 	.short	(.L_1 - .L_0)
	.align		4
.L_0:
        /*0004*/ 	.word	index@(_Z22incrementArrayOnDevicePfx)
        /*0008*/ 	.word	0x00000008


	//----- nvinfo : EIATTR_FRAME_SIZE
	.align		4
.L_1:
        /*000c*/ 	.byte	0x04, 0x11
        /*000e*/ 	.short	(.L_3 - .L_2)
	.align		4
.L_2:
        /*0010*/ 	.word	index@(_Z22incrementArrayOnDevicePfx)
        /*0014*/ 	.word	0x00000000


	//----- nvinfo : EIATTR_MIN_STACK_SIZE
	.align		4
.L_3:
        /*0018*/ 	.byte	0x04, 0x12
        /*001a*/ 	.short	(.L_5 - .L_4)
	.align		4
.L_4:
        /*001c*/ 	.word	index@(_Z22incrementArrayOnDevicePfx)
        /*0020*/ 	.word	0x00000000
.L_5:


//--------------------- .nv.compat                --------------------------
	.section	.nv.compat,"",@"SHT_CUDA_COMPAT_INFO"
	.align	4
        /*0000*/ 	.byte	0x02, 0x09, 0x00, 0x00, 0x02, 0x02, 0x01, 0x00, 0x02, 0x05, 0x05, 0x00, 0x03, 0x07, 0x01, 0x01
        /*0010*/ 	.byte	0x02, 0x03, 0x00, 0x00, 0x02, 0x06, 0x01, 0x00, 0x04, 0x0b, 0x08, 0x00, 0x09, 0x00, 0x00, 0x00
        /*0020*/ 	.byte	0x00, 0x00, 0x00, 0x00


//--------------------- .nv.info._Z22incrementArrayOnDevicePfx --------------------------
	.section	.nv.info._Z22incrementArrayOnDevicePfx,"",@"SHT_CUDA_INFO"
	.sectionflags	@""
	.align	4


	//----- nvinfo : EIATTR_CUDA_API_VERSION
	.align		4
        /*0000*/ 	.byte	0x04, 0x37
        /*0002*/ 	.short	(.L_7 - .L_6)
.L_6:
        /*0004*/ 	.word	0x00000082


	//----- nvinfo : EIATTR_KPARAM_INFO
	.align		4
.L_7:
        /*0008*/ 	.byte	0x04, 0x17
        /*000a*/ 	.short	(.L_9 - .L_8)
.L_8:
        /*000c*/ 	.word	0x00000000
        /*0010*/ 	.short	0x0001
        /*0012*/ 	.short	0x0008
        /*0014*/ 	.byte	0x00, 0xf0, 0x21, 0x00


	//----- nvinfo : EIATTR_KPARAM_INFO
	.align		4
.L_9:
        /*0018*/ 	.byte	0x04, 0x17
        /*001a*/ 	.short	(.L_11 - .L_10)
.L_10:
        /*001c*/ 	.word	0x00000000
        /*0020*/ 	.short	0x0000
        /*0022*/ 	.short	0x0000
        /*0024*/ 	.byte	0x00, 0xf5, 0x21, 0x00


	//----- nvinfo : EIATTR_SPARSE_MMA_MASK
	.align		4
.L_11:
        /*0028*/ 	.byte	0x03, 0x50
        /*002a*/ 	.short	0x0000


	//----- nvinfo : EIATTR_MAXREG_COUNT
	.align		4
        /*002c*/ 	.byte	0x03, 0x1b
        /*002e*/ 	.short	0x00ff


	//----- nvinfo : EIATTR_MERCURY_ISA_VERSION
	.align		4
        /*0030*/ 	.byte	0x03, 0x5f
        /*0032*/ 	.short	0x0101


	//----- nvinfo : EIATTR_VRC_CTA_INIT_COUNT
	.align		4
        /*0034*/ 	.byte	0x02, 0x4a
	.zero		1
	.zero		1


	//----- nvinfo : EIATTR_EXIT_INSTR_OFFSETS
	.align		4
        /*0038*/ 	.byte	0x04, 0x1c
        /*003a*/ 	.short	(.L_13 - .L_12)


	//   ....[0]....
.L_12:
        /*003c*/ 	.word	0x00000090


	//   ....[1]....
        /*0040*/ 	.word	0x00000110


	//----- nvinfo : EIATTR_CBANK_PARAM_SIZE
	.align		4
.L_13:
        /*0044*/ 	.byte	0x03, 0x19
        /*0046*/ 	.short	0x0010


	//----- nvinfo : EIATTR_PARAM_CBANK
	.align		4
        /*0048*/ 	.byte	0x04, 0x0a
        /*004a*/ 	.short	(.L_15 - .L_14)
	.align		4
.L_14:
        /*004c*/ 	.word	index@(.nv.constant0._Z22incrementArrayOnDevicePfx)
        /*0050*/ 	.short	0x0380
        /*0052*/ 	.short	0x0010


	//----- nvinfo : EIATTR_SW_WAR
	.align		4
.L_15:
        /*0054*/ 	.byte	0x04, 0x36
        /*0056*/ 	.short	(.L_17 - .L_16)
.L_16:
        /*0058*/ 	.word	0x00000008
.L_17:


//--------------------- .nv.callgraph             --------------------------
	.section	.nv.callgraph,"",@"SHT_CUDA_CALLGRAPH"
	.align	4
	.sectionentsize	8
	.align		4
        /*0000*/ 	.word	0x00000000
	.align		4
        /*0004*/ 	.word	0xffffffff
	.align		4
        /*0008*/ 	.word	0x00000000
	.align		4
        /*000c*/ 	.word	0xfffffffe
	.align		4
        /*0010*/ 	.word	0x00000000
	.align		4
        /*0014*/ 	.word	0xfffffffd
	.align		4
        /*0018*/ 	.word	0x00000000
	.align		4
        /*001c*/ 	.word	0xfffffffc


//--------------------- .text._Z22incrementArrayOnDevicePfx --------------------------
	.section	.text._Z22incrementArrayOnDevicePfx,"ax",@progbits
	.align	128
        .global         _Z22incrementArrayOnDevicePfx
        .type           _Z22incrementArrayOnDevicePfx,@function
        .size           _Z22incrementArrayOnDevicePfx,(.L_x_1 - _Z22incrementArrayOnDevicePfx)
        .other          _Z22incrementArrayOnDevicePfx,@"STO_CUDA_ENTRY STV_DEFAULT"
_Z22incrementArrayOnDevicePfx:
.text._Z22incrementArrayOnDevicePfx:
[----:B------:R-:W-:Y:S01]  /*0000*/  LDC R1, c[0x0][0x37c] ;  /* 0x0000df00ff017b82 */ /* 0x000fe20000000800 */
[----:B------:R-:W0:Y:S07]  /*0010*/  S2R R3, SR_TID.X ;  /* 0x0000000000037919 */ /* 0x000e2e0000002100 */
[----:B------:R-:W0:Y:S01]  /*0020*/  S2UR UR4, SR_CTAID.X ;  /* 0x00000000000479c3 */ /* 0x000e220000002500 */
[----:B------:R-:W1:Y:S07]  /*0030*/  LDCU.64 UR6, c[0x0][0x388] ;  /* 0x00007100ff0677ac */ /* 0x000e6e0008000a00 */
[----:B------:R-:W0:Y:S02]  /*0040*/  LDC R0, c[0x0][0x360] ;  /* 0x0000d800ff007b82 */ /* 0x000e240000000800 */
[----:B0-----:R-:W-:-:S05]  /*0050*/  IMAD R0, R0, UR4, R3 ;  /* 0x0000000400007c24 */ /* 0x001fca000f8e0203 */
[----:B-1----:R-:W-:Y:S02]  /*0060*/  ISETP.GE.U32.AND P0, PT, R0, UR6, PT ;  /* 0x0000000600007c0c */ /* 0x002fe4000bf06070 */
[----:B------:R-:W-:-:S04]  /*0070*/  SHF.R.S32.HI R3, RZ, 0x1f, R0 ;  /* 0x0000001fff037819 */ /* 0x000fc80000011400 */
[----:B------:R-:W-:-:S13]  /*0080*/  ISETP.GE.AND.EX P0, PT, R3, UR7, PT, P0 ;  /* 0x0000000703007c0c */ /* 0x000fda000bf06300 */
[----:B------:R-:W-:Y:S05]  /*0090*/  @P0 EXIT ;  /* 0x000000000000094d */ /* 0x000fea0003800000 */
[----:B------:R-:W0:Y:S01]  /*00a0*/  LDCU.64 UR6, c[0x0][0x380] ;  /* 0x00007000ff0677ac */ /* 0x000e220008000a00 */
[----:B------:R-:W1:Y:S01]  /*00b0*/  LDCU.64 UR4, c[0x0][0x358] ;  /* 0x00006b00ff0477ac */ /* 0x000e620008000a00 */
[----:B0-----:R-:W-:-:S04]  /*00c0*/  LEA R2, P0, R0, UR6, 0x2 ;  /* 0x0000000600027c11 */ /* 0x001fc8000f8010ff */
[----:B------:R-:W-:-:S05]  /*00d0*/  LEA.HI.X R3, R0, UR7, R3, 0x2, P0 ;  /* 0x0000000700037c11 */ /* 0x000fca00080f1403 */
[----:B-1----:R-:W2:Y:S02]  /*00e0*/  LDG.E R0, desc[UR4][R2.64] ;  /* 0x0000000402007981 */ /* 0x002ea4000c1e1900 */
[----:B--2---:R-:W-:-:S05]  /*00f0*/  FADD R5, R0, 1 ;  /* 0x3f80000000057421 */ /* 0x004fca0000000000 */
[----:B------:R-:W-:Y:S01]  /*0100*/  STG.E desc[UR4][R2.64], R5 ;  /* 0x0000000502007986 */ /* 0x000fe2000c101904 */
[----:B------:R-:W-:Y:S05]  /*0110*/  EXIT ;  /* 0x000000000000794d */ /* 0x000fea0003800000 */
.L_x_0:
[----:B------:R-:W-:-:S00]  /*0120*/  BRA `(.L_x_0) ;  /* 0xfffffffc00fc7947 */ /* 0x000fc0000383ffff */
[----:B------:R-:W-:-:S00]  /*0130*/  NOP ;  /* 0x0000000000007918 */ /* 0x000fc00000000000 */
        /* <DEDUP_REMOVED lines=12> */
.L_x_1:


//--------------------- .nv.shared.reserved.0     --------------------------
	.section	.nv.shared.reserved.0,"aw",@nobits
	.weak		__nv_reservedSMEM_offset_0_alias
	.size		__nv_reservedSMEM_offset_0_alias, 0, 64
	.other		__nv_reservedSMEM_offset_0_alias,@"STO_CUDA_RESERVED_SHARED STV_DEFAULT"
__nv_reservedSMEM_offset_0_alias:
	.zero		0
	.zero		64


//--------------------- .nv.constant0._Z22incrementArrayOnDevicePfx --------------------------
	.section	.nv.constant0._Z22incrementArrayOnDevicePfx,"a",@progbits
	.sectionflags	@""
	.align	4
.nv.constant0._Z22incrementArrayOnDevicePfx:
	.zero		912


//--------------------- SYMBOLS --------------------------

	.type		.nv.reservedSmem.offset0,@object
	.size		.nv.reservedSmem.offset0,0x4
